	.headerflags	@"EF_CUDA_TEXMODE_UNIFIED EF_CUDA_64BIT_ADDRESS EF_CUDA_SM86 EF_CUDA_VIRTUAL_SM(EF_CUDA_SM86)"
	.elftype	@"ET_EXEC"


//--------------------- .nv.info                  --------------------------
	.section	.nv.info,"",@"SHT_CUDA_INFO"
	.align	4


	//----- nvinfo : EIATTR_REGCOUNT
	.align		4
        /*0000*/ 	.byte	0x04, 0x2f
        /*0002*/ 	.short	(.L_1 - .L_0)
	.align		4
.L_0:
        /*0004*/ 	.word	index@(triton_poi_fused_add_mul_5)
        /*0008*/ 	.word	0x00000020


	//----- nvinfo : EIATTR_MIN_STACK_SIZE
	.align		4
.L_1:
        /*000c*/ 	.byte	0x04, 0x12
        /*000e*/ 	.short	(.L_3 - .L_2)
	.align		4
.L_2:
        /*0010*/ 	.word	index@(triton_poi_fused_add_mul_5)
        /*0014*/ 	.word	0x00000000


	//----- nvinfo : EIATTR_FRAME_SIZE
	.align		4
.L_3:
        /*0018*/ 	.byte	0x04, 0x11
        /*001a*/ 	.short	(.L_5 - .L_4)
	.align		4
.L_4:
        /*001c*/ 	.word	index@(triton_poi_fused_add_mul_5)
        /*0020*/ 	.word	0x00000000


	//----- nvinfo : EIATTR_MIN_STACK_SIZE
	.align		4
.L_5:
        /*0024*/ 	.byte	0x04, 0x12
        /*0026*/ 	.short	(.L_7 - .L_6)
	.align		4
.L_6:
        /*0028*/ 	.word	index@(triton_poi_fused_add_mul_5)
        /*002c*/ 	.word	0x00000000
.L_7:


//--------------------- .nv.info.triton_poi_fused_add_mul_5 --------------------------
	.section	.nv.info.triton_poi_fused_add_mul_5,"",@"SHT_CUDA_INFO"
	.sectionflags	@""
	.align	4


	//----- nvinfo : EIATTR_CUDA_API_VERSION
	.align		4
        /*0000*/ 	.byte	0x04, 0x37
        /*0002*/ 	.short	(.L_9 - .L_8)
.L_8:
        /*0004*/ 	.word	0x0000007c


	//----- nvinfo : EIATTR_SW2861232_WAR
	.align		4
.L_9:
        /*0008*/ 	.byte	0x01, 0x35
	.zero		2


	//----- nvinfo : EIATTR_PARAM_CBANK
	.align		4
        /*000c*/ 	.byte	0x04, 0x0a
        /*000e*/ 	.short	(.L_11 - .L_10)
	.align		4
.L_10:
        /*0010*/ 	.word	index@(.nv.constant0.triton_poi_fused_add_mul_5)
        /*0014*/ 	.short	0x0160
        /*0016*/ 	.short	0x0030


	//----- nvinfo : EIATTR_CBANK_PARAM_SIZE
	.align		4
.L_11:
        /*0018*/ 	.byte	0x03, 0x19
        /*001a*/ 	.short	0x0030


	//----- nvinfo : EIATTR_KPARAM_INFO
	.align		4
        /*001c*/ 	.byte	0x04, 0x17
        /*001e*/ 	.short	(.L_13 - .L_12)
.L_12:
        /*0020*/ 	.word	0x00000000
        /*0024*/ 	.short	0x0005
        /*0026*/ 	.short	0x0028
        /*0028*/ 	.byte	0x00, 0xf4, 0x21, 0x00


	//----- nvinfo : EIATTR_KPARAM_INFO
	.align		4
.L_13:
        /*002c*/ 	.byte	0x04, 0x17
        /*002e*/ 	.short	(.L_15 - .L_14)
.L_14:
        /*0030*/ 	.word	0x00000000
        /*0034*/ 	.short	0x0004
        /*0036*/ 	.short	0x0020
        /*0038*/ 	.byte	0x00, 0xf0, 0x11, 0x00


	//----- nvinfo : EIATTR_KPARAM_INFO
	.align		4
.L_15:
        /*003c*/ 	.byte	0x04, 0x17
        /*003e*/ 	.short	(.L_17 - .L_16)
.L_16:
        /*0040*/ 	.word	0x00000000
        /*0044*/ 	.short	0x0003
        /*0046*/ 	.short	0x0018
        /*0048*/ 	.byte	0x00, 0xf4, 0x21, 0x00


	//----- nvinfo : EIATTR_KPARAM_INFO
	.align		4
.L_17:
        /*004c*/ 	.byte	0x04, 0x17
        /*004e*/ 	.short	(.L_19 - .L_18)
.L_18:
        /*0050*/ 	.word	0x00000000
        /*0054*/ 	.short	0x0002
        /*0056*/ 	.short	0x0010
        /*0058*/ 	.byte	0x00, 0xf4, 0x21, 0x00


	//----- nvinfo : EIATTR_KPARAM_INFO
	.align		4
.L_19:
        /*005c*/ 	.byte	0x04, 0x17
        /*005e*/ 	.short	(.L_21 - .L_20)
.L_20:
        /*0060*/ 	.word	0x00000000
        /*0064*/ 	.short	0x0001
        /*0066*/ 	.short	0x0008
        /*0068*/ 	.byte	0x00, 0xf4, 0x21, 0x00


	//----- nvinfo : EIATTR_KPARAM_INFO
	.align		4
.L_21:
        /*006c*/ 	.byte	0x04, 0x17
        /*006e*/ 	.short	(.L_23 - .L_22)
.L_22:
        /*0070*/ 	.word	0x00000000
        /*0074*/ 	.short	0x0000
        /*0076*/ 	.short	0x0000
        /*0078*/ 	.byte	0x00, 0xf4, 0x21, 0x00


	//----- nvinfo : EIATTR_MAXREG_COUNT
	.align		4
.L_23:
        /*007c*/ 	.byte	0x03, 0x1b
        /*007e*/ 	.short	0x00ff


	//----- nvinfo : EIATTR_EXIT_INSTR_OFFSETS
	.align		4
        /*0080*/ 	.byte	0x04, 0x1c
        /*0082*/ 	.short	(.L_25 - .L_24)


	//   ....[0]....
.L_24:
        /*0084*/ 	.word	0x00000460


	//----- nvinfo : EIATTR_REQNTID
	.align		4
.L_25:
        /*0088*/ 	.byte	0x04, 0x10
        /*008a*/ 	.short	(.L_27 - .L_26)
.L_26:
        /*008c*/ 	.word	0x00000080
        /*0090*/ 	.word	0x00000001
        /*0094*/ 	.word	0x00000001
.L_27:


//--------------------- .nv.callgraph             --------------------------
	.section	.nv.callgraph,"",@"SHT_CUDA_CALLGRAPH"
	.align	4
	.sectionentsize	8
	.align		4
        /*0000*/ 	.word	0x00000000
	.align		4
        /*0004*/ 	.word	0xffffffff
	.align		4
        /*0008*/ 	.word	0x00000000
	.align		4
        /*000c*/ 	.word	0xfffffffe
	.align		4
        /*0010*/ 	.word	0x00000000
	.align		4
        /*0014*/ 	.word	0xfffffffd
	.align		4
        /*0018*/ 	.word	0x00000000
	.align		4
        /*001c*/ 	.word	0xfffffffc


//--------------------- .nv.rel.action            --------------------------
	.section	.nv.rel.action,"",@"SHT_CUDA_RELOCINFO"
	.align	8
	.sectionentsize	8
        /*0000*/ 	.byte	0x73, 0x00, 0x00, 0x00, 0x00, 0x00, 0x00, 0x00, 0x00, 0x00, 0x00, 0x11, 0x25, 0x00, 0x05, 0x36


//--------------------- .nv.constant0.triton_poi_fused_add_mul_5 --------------------------
	.section	.nv.constant0.triton_poi_fused_add_mul_5,"a",@progbits
	.sectionflags	@""
	.align	4
.nv.constant0.triton_poi_fused_add_mul_5:
	.zero		400


//--------------------- .text.triton_poi_fused_add_mul_5 --------------------------
	.section	.text.triton_poi_fused_add_mul_5,"ax",@progbits
	.sectioninfo	@"SHI_REGISTERS=32"
	.align	128
        .global         triton_poi_fused_add_mul_5
        .type           triton_poi_fused_add_mul_5,@function
        .size           triton_poi_fused_add_mul_5,(.L_x_1 - triton_poi_fused_add_mul_5)
        .other          triton_poi_fused_add_mul_5,@"STO_CUDA_ENTRY STV_DEFAULT"
triton_poi_fused_add_mul_5:
.text.triton_poi_fused_add_mul_5:
[----:B------:R-:W-:Y:S02]  /*0000*/  IMAD.MOV.U32 R1, RZ, RZ, c[0x0][0x28] ;  /* 0x00000a00ff017624 */ /* 0x000fe400078e00ff */
[----:B------:R-:W0:Y:S01]  /*0010*/  S2R R0, SR_TID.X ;  /* 0x0000000000007919 */ /* 0x000e220000002100 */
[----:B------:R-:W-:-:S03]  /*0020*/  ULDC.64 UR4, c[0x0][0x118] ;  /* 0x0000460000047ab9 */ /* 0x000fc60000000a00 */
[----:B------:R-:W1:Y:S01]  /*0030*/  S2R R3, SR_CTAID.X ;  /* 0x0000000000037919 */ /* 0x000e620000002500 */
[----:B0-----:R-:W-:-:S05]  /*0040*/  IMAD.SHL.U32 R0, R0, 0x8, RZ ;  /* 0x0000000800007824 */ /* 0x001fca00078e00ff */
[----:B------:R-:W-:-:S04]  /*0050*/  LOP3.LUT R0, R0, 0x3f8, RZ, 0xc0, !PT ;  /* 0x000003f800007812 */ /* 0x000fc800078ec0ff */
[----:B-1----:R-:W-:Y:S01]  /*0060*/  LEA R3, R3, R0, 0xa ;  /* 0x0000000003037211 */ /* 0x002fe200078e50ff */
[----:B------:R-:W-:-:S04]  /*0070*/  IMAD.MOV.U32 R0, RZ, RZ, 0x2 ;  /* 0x00000002ff007424 */ /* 0x000fc800078e00ff */
[----:B------:R-:W-:-:S04]  /*0080*/  IMAD.HI R2, R3, 0x38e38e39, RZ ;  /* 0x38e38e3903027827 */ /* 0x000fc800078e02ff */
[----:B------:R-:W-:Y:S01]  /*0090*/  IMAD.WIDE R14, R3, R0, c[0x0][0x160] ;  /* 0x00005800030e7625 */ /* 0x000fe200078e0200 */
[----:B------:R-:W-:-:S04]  /*00a0*/  SHF.R.U32.HI R5, RZ, 0x1f, R2 ;  /* 0x0000001fff057819 */ /* 0x000fc80000011602 */
[CC--:B------:R-:W-:Y:S01]  /*00b0*/  LEA.HI.SX32 R4, R2.reuse, R5.reuse, 0x18 ;  /* 0x0000000502047211 */ /* 0x0c0fe200078fc2ff */
[----:B------:R-:W2:Y:S01]  /*00c0*/  LDG.E.128 R12, [R14.64] ;  /* 0x000000040e0c7981 */ /* 0x000ea2000c1e1d00 */
[----:B------:R-:W-:-:S03]  /*00d0*/  LEA.HI.SX32 R5, R2, R5, 0x10 ;  /* 0x0000000502057211 */ /* 0x000fc600078f82ff */
[----:B------:R-:W-:-:S04]  /*00e0*/  IMAD R4, R4, -0x480, R3 ;  /* 0xfffffb8004047824 */ /* 0x000fc800078e0203 */
[----:B------:R-:W-:-:S04]  /*00f0*/  IMAD R5, R5, 0x1b00, R4 ;  /* 0x00001b0005057824 */ /* 0x000fc800078e0204 */
[----:B------:R-:W-:-:S04]  /*0100*/  IMAD.WIDE R8, R5, R0, c[0x0][0x168] ;  /* 0x00005a0005087625 */ /* 0x000fc800078e0200 */
[----:B------:R-:W-:Y:S02]  /*0110*/  IMAD.WIDE R4, R3, R0, c[0x0][0x170] ;  /* 0x00005c0003047625 */ /* 0x000fe400078e0200 */
[----:B------:R-:W3:Y:S04]  /*0120*/  LDG.E.EL.128 R8, [R8.64] ;  /* 0x0000000408087981 */ /* 0x000ee8000c2e1d00 */
[----:B------:R-:W4:Y:S01]  /*0130*/  LDG.E.128 R4, [R4.64] ;  /* 0x0000000404047981 */ /* 0x000f22000c1e1d00 */
[C---:B--2---:R-:W-:Y:S01]  /*0140*/  PRMT R16, R13.reuse, 0x7632, R16 ;  /* 0x000076320d107816 */ /* 0x044fe20000000010 */
[----:B------:R-:W-:Y:S01]  /*0150*/  IMAD.U32 R25, R14, 0x10000, RZ ;  /* 0x000100000e197824 */ /* 0x000fe200078e00ff */
[----:B------:R-:W-:Y:S01]  /*0160*/  SHF.L.U32 R21, R13, 0x10, RZ ;  /* 0x000000100d157819 */ /* 0x000fe200000006ff */
[----:B------:R-:W-:Y:S01]  /*0170*/  IMAD.U32 R18, R12, 0x10000, RZ ;  /* 0x000100000c127824 */ /* 0x000fe200078e00ff */
[----:B------:R-:W-:-:S02]  /*0180*/  PRMT R13, R14, 0x7632, R13 ;  /* 0x000076320e0d7816 */ /* 0x000fc4000000000d */
[----:B------:R-:W-:Y:S02]  /*0190*/  PRMT R17, R12, 0x7632, R17 ;  /* 0x000076320c117816 */ /* 0x000fe40000000011 */
[----:B------:R-:W-:Y:S02]  /*01a0*/  PRMT R12, R15, 0x7632, R12 ;  /* 0x000076320f0c7816 */ /* 0x000fe4000000000c */
[C---:B---3--:R-:W-:Y:S01]  /*01b0*/  PRMT R2, R8.reuse, 0x7632, R2 ;  /* 0x0000763208027816 */ /* 0x048fe20000000002 */
[----:B------:R-:W-:Y:S01]  /*01c0*/  IMAD.U32 R19, R8, 0x10000, RZ ;  /* 0x0001000008137824 */ /* 0x000fe200078e00ff */
[C---:B------:R-:W-:Y:S01]  /*01d0*/  PRMT R8, R9.reuse, 0x7632, R8 ;  /* 0x0000763209087816 */ /* 0x040fe20000000008 */
[----:B------:R-:W-:Y:S01]  /*01e0*/  IMAD.U32 R26, R10, 0x10000, RZ ;  /* 0x000100000a1a7824 */ /* 0x000fe200078e00ff */
[----:B------:R-:W-:Y:S01]  /*01f0*/  SHF.L.U32 R22, R9, 0x10, RZ ;  /* 0x0000001009167819 */ /* 0x000fe200000006ff */
[----:B----4-:R-:W-:Y:S01]  /*0200*/  IMAD.U32 R20, R4, 0x10000, RZ ;  /* 0x0001000004147824 */ /* 0x010fe200078e00ff */
[----:B------:R-:W-:-:S02]  /*0210*/  PRMT R9, R10, 0x7632, R9 ;  /* 0x000076320a097816 */ /* 0x000fc40000000009 */
[C---:B------:R-:W-:Y:S02]  /*0220*/  PRMT R10, R11.reuse, 0x7632, R10 ;  /* 0x000076320b0a7816 */ /* 0x040fe4000000000a */
[----:B------:R-:W-:Y:S02]  /*0230*/  SHF.L.U32 R14, R11, 0x10, RZ ;  /* 0x000000100b0e7819 */ /* 0x000fe400000006ff */
[----:B------:R-:W-:Y:S02]  /*0240*/  PRMT R11, R4, 0x7632, R11 ;  /* 0x00007632040b7816 */ /* 0x000fe4000000000b */
[C---:B------:R-:W-:Y:S02]  /*0250*/  PRMT R23, R5.reuse, 0x7632, R23 ;  /* 0x0000763205177816 */ /* 0x040fe40000000017 */
[----:B------:R-:W-:Y:S01]  /*0260*/  SHF.L.U32 R24, R5, 0x10, RZ ;  /* 0x0000001005187819 */ /* 0x000fe200000006ff */
[----:B------:R-:W-:Y:S01]  /*0270*/  FFMA R5, R19, R20, R18 ;  /* 0x0000001413057223 */ /* 0x000fe20000000012 */
[----:B------:R-:W-:Y:S01]  /*0280*/  PRMT R27, R6, 0x7632, R27 ;  /* 0x00007632061b7816 */ /* 0x000fe2000000001b */
[----:B------:R-:W-:Y:S01]  /*0290*/  IMAD.U32 R18, R13, 0x10000, RZ ;  /* 0x000100000d127824 */ /* 0x000fe200078e00ff */
[----:B------:R-:W-:Y:S01]  /*02a0*/  PRMT R29, R7, 0x7632, R29 ;  /* 0x00007632071d7816 */ /* 0x000fe2000000001d */
[----:B------:R-:W-:Y:S01]  /*02b0*/  IMAD.U32 R17, R17, 0x10000, RZ ;  /* 0x0001000011117824 */ /* 0x000fe200078e00ff */
[----:B------:R-:W-:Y:S01]  /*02c0*/  SHF.L.U32 R16, R16, 0x10, RZ ;  /* 0x0000001010107819 */ /* 0x000fe200000006ff */
        /* <DEDUP_REMOVED lines=9> */
[----:B------:R-:W-:-:S02]  /*0360*/  SHF.L.U32 R12, R12, 0x10, RZ ;  /* 0x000000100c0c7819 */ /* 0x000fc400000006ff */
[----:B------:R-:W-:Y:S02]  /*0370*/  SHF.L.U32 R29, R29, 0x10, RZ ;  /* 0x000000101d1d7819 */ /* 0x000fe400000006ff */
[----:B------:R-:W-:Y:S01]  /*0380*/  SHF.L.U32 R19, R10, 0x10, RZ ;  /* 0x000000100a137819 */ /* 0x000fe200000006ff */
[----:B------:R-:W-:Y:S01]  /*0390*/  FFMA R2, R2, R11, R17 ;  /* 0x0000000b02027223 */ /* 0x000fe20000000011 */
[----:B------:R-:W-:Y:S01]  /*03a0*/  FFMA R6, R22, R24, R21 ;  /* 0x0000001816067223 */ /* 0x000fe20000000015 */
[----:B------:R-:W-:Y:S01]  /*03b0*/  FFMA R13, R13, R23, R16 ;  /* 0x000000170d0d7223 */ /* 0x000fe20000000010 */
[----:B------:R-:W-:Y:S01]  /*03c0*/  FFMA R7, R26, R28, R25 ;  /* 0x0000001c1a077223 */ /* 0x000fe20000000019 */
[----:B------:R-:W-:Y:S01]  /*03d0*/  FFMA R18, R9, R27, R18 ;  /* 0x0000001b09127223 */ /* 0x000fe20000000012 */
[----:B------:R-:W-:Y:S01]  /*03e0*/  FFMA R14, R14, R4, R15 ;  /* 0x000000040e0e7223 */ /* 0x000fe2000000000f */
[----:B------:R-:W-:Y:S01]  /*03f0*/  FFMA R19, R19, R29, R12 ;  /* 0x0000001d13137223 */ /* 0x000fe2000000000c */
[----:B------:R-:W-:-:S02]  /*0400*/  F2FP.BF16.PACK_AB R4, R2, R5 ;  /* 0x000000050204723e */ /* 0x000fc400000010ff */
[----:B------:R-:W-:Y:S01]  /*0410*/  F2FP.BF16.PACK_AB R5, R13, R6 ;  /* 0x000000060d05723e */ /* 0x000fe200000010ff */
[----:B------:R-:W-:Y:S01]  /*0420*/  IMAD.WIDE R2, R3, R0, c[0x0][0x178] ;  /* 0x00005e0003027625 */ /* 0x000fe200078e0200 */
[----:B------:R-:W-:Y:S02]  /*0430*/  F2FP.BF16.PACK_AB R6, R18, R7 ;  /* 0x000000071206723e */ /* 0x000fe400000010ff */
[----:B------:R-:W-:-:S05]  /*0440*/  F2FP.BF16.PACK_AB R7, R19, R14 ;  /* 0x0000000e1307723e */ /* 0x000fca00000010ff */
[----:B------:R-:W-:Y:S01]  /*0450*/  STG.E.128 [R2.64], R4 ;  /* 0x0000000402007986 */ /* 0x000fe2000c101d04 */
[----:B------:R-:W-:Y:S05]  /*0460*/  EXIT ;  /* 0x000000000000794d */ /* 0x000fea0003800000 */
.L_x_0:
[----:B------:R-:W-:-:S00]  /*0470*/  BRA `(.L_x_0) ;  /* 0xfffffff000007947 */ /* 0x000fc0000383ffff */
[----:B------:R-:W-:-:S00]  /*0480*/  NOP ;  /* 0x0000000000007918 */ /* 0x000fc00000000000 */
[----:B------:R-:W-:-:S00]  /*0490*/  NOP ;  /* 0x0000000000007918 */ /* 0x000fc00000000000 */
[----:B------:R-:W-:-:S00]  /*04a0*/  NOP ;  /* 0x0000000000007918 */ /* 0x000fc00000000000 */
[----:B------:R-:W-:-:S00]  /*04b0*/  NOP ;  /* 0x0000000000007918 */ /* 0x000fc00000000000 */
[----:B------:R-:W-:-:S00]  /*04c0*/  NOP ;  /* 0x0000000000007918 */ /* 0x000fc00000000000 */
[----:B------:R-:W-:-:S00]  /*04d0*/  NOP ;  /* 0x0000000000007918 */ /* 0x000fc00000000000 */
[----:B------:R-:W-:-:S00]  /*04e0*/  NOP ;  /* 0x0000000000007918 */ /* 0x000fc00000000000 */
[----:B------:R-:W-:-:S00]  /*04f0*/  NOP ;  /* 0x0000000000007918 */ /* 0x000fc00000000000 */
.L_x_1:
